	.headerflags	@"EF_CUDA_TEXMODE_UNIFIED EF_CUDA_64BIT_ADDRESS EF_CUDA_ACCELERATORS EF_CUDA_SM90 EF_CUDA_VIRTUAL_SM(EF_CUDA_SM90)"
	.elftype	@"ET_EXEC"


//--------------------- .nv.info                  --------------------------
	.section	.nv.info,"",@"SHT_CUDA_INFO"
	.align	4


	//----- nvinfo : EIATTR_REGCOUNT
	.align		4
        /*0000*/ 	.byte	0x04, 0x2f
        /*0002*/ 	.short	(.L_3 - .L_2)
	.align		4
.L_2:
        /*0004*/ 	.word	index@(triton_poi_fused__native_batch_norm_legit_no_training_relu_4)
        /*0008*/ 	.word	0x00000013


	//----- nvinfo : EIATTR_MIN_STACK_SIZE
	.align		4
.L_3:
        /*000c*/ 	.byte	0x04, 0x12
        /*000e*/ 	.short	(.L_5 - .L_4)
	.align		4
.L_4:
        /*0010*/ 	.word	index@(triton_poi_fused__native_batch_norm_legit_no_training_relu_4)
        /*0014*/ 	.word	0x00000000


	//----- nvinfo : EIATTR_FRAME_SIZE
	.align		4
.L_5:
        /*0018*/ 	.byte	0x04, 0x11
        /*001a*/ 	.short	(.L_7 - .L_6)
	.align		4
.L_6:
        /*001c*/ 	.word	index@(triton_poi_fused__native_batch_norm_legit_no_training_relu_4)
        /*0020*/ 	.word	0x00000000


	//----- nvinfo : EIATTR_MIN_STACK_SIZE
	.align		4
.L_7:
        /*0024*/ 	.byte	0x04, 0x12
        /*0026*/ 	.short	(.L_9 - .L_8)
	.align		4
.L_8:
        /*0028*/ 	.word	index@(triton_poi_fused__native_batch_norm_legit_no_training_relu_4)
        /*002c*/ 	.word	0x00000000
.L_9:


//--------------------- .nv.info.triton_poi_fused__native_batch_norm_legit_no_training_relu_4 --------------------------
	.section	.nv.info.triton_poi_fused__native_batch_norm_legit_no_training_relu_4,"",@"SHT_CUDA_INFO"
	.sectionflags	@""
	.align	4


	//----- nvinfo : EIATTR_CUDA_API_VERSION
	.align		4
        /*0000*/ 	.byte	0x04, 0x37
        /*0002*/ 	.short	(.L_11 - .L_10)
.L_10:
        /*0004*/ 	.word	0x0000007c


	//----- nvinfo : EIATTR_KPARAM_INFO
	.align		4
.L_11:
        /*0008*/ 	.byte	0x04, 0x17
        /*000a*/ 	.short	(.L_13 - .L_12)
.L_12:
        /*000c*/ 	.word	0x00000000
        /*0010*/ 	.short	0x0006
        /*0012*/ 	.short	0x0030
        /*0014*/ 	.byte	0x00, 0xf0, 0x11, 0x00


	//----- nvinfo : EIATTR_KPARAM_INFO
	.align		4
.L_13:
        /*0018*/ 	.byte	0x04, 0x17
        /*001a*/ 	.short	(.L_15 - .L_14)
.L_14:
        /*001c*/ 	.word	0x00000000
        /*0020*/ 	.short	0x0005
        /*0022*/ 	.short	0x0028
        /*0024*/ 	.byte	0x00, 0xf4, 0x21, 0x00


	//----- nvinfo : EIATTR_KPARAM_INFO
	.align		4
.L_15:
        /*0028*/ 	.byte	0x04, 0x17
        /*002a*/ 	.short	(.L_17 - .L_16)
.L_16:
        /*002c*/ 	.word	0x00000000
        /*0030*/ 	.short	0x0004
        /*0032*/ 	.short	0x0020
        /*0034*/ 	.byte	0x00, 0xf4, 0x21, 0x00


	//----- nvinfo : EIATTR_KPARAM_INFO
	.align		4
.L_17:
        /*0038*/ 	.byte	0x04, 0x17
        /*003a*/ 	.short	(.L_19 - .L_18)
.L_18:
        /*003c*/ 	.word	0x00000000
        /*0040*/ 	.short	0x0003
        /*0042*/ 	.short	0x0018
        /*0044*/ 	.byte	0x00, 0xf4, 0x21, 0x00


	//----- nvinfo : EIATTR_KPARAM_INFO
	.align		4
.L_19:
        /*0048*/ 	.byte	0x04, 0x17
        /*004a*/ 	.short	(.L_21 - .L_20)
.L_20:
        /*004c*/ 	.word	0x00000000
        /*0050*/ 	.short	0x0002
        /*0052*/ 	.short	0x0010
        /*0054*/ 	.byte	0x00, 0xf4, 0x21, 0x00


	//----- nvinfo : EIATTR_KPARAM_INFO
	.align		4
.L_21:
        /*0058*/ 	.byte	0x04, 0x17
        /*005a*/ 	.short	(.L_23 - .L_22)
.L_22:
        /*005c*/ 	.word	0x00000000
        /*0060*/ 	.short	0x0001
        /*0062*/ 	.short	0x0008
        /*0064*/ 	.byte	0x00, 0xf4, 0x21, 0x00


	//----- nvinfo : EIATTR_KPARAM_INFO
	.align		4
.L_23:
        /*0068*/ 	.byte	0x04, 0x17
        /*006a*/ 	.short	(.L_25 - .L_24)
.L_24:
        /*006c*/ 	.word	0x00000000
        /*0070*/ 	.short	0x0000
        /*0072*/ 	.short	0x0000
        /*0074*/ 	.byte	0x00, 0xf4, 0x21, 0x00


	//----- nvinfo : EIATTR_SPARSE_MMA_MASK
	.align		4
.L_25:
        /*0078*/ 	.byte	0x03, 0x50
        /*007a*/ 	.short	0x0000


	//----- nvinfo : EIATTR_MAXREG_COUNT
	.align		4
        /*007c*/ 	.byte	0x03, 0x1b
        /*007e*/ 	.short	0x00ff


	//----- nvinfo : EIATTR_EXIT_INSTR_OFFSETS
	.align		4
        /*0080*/ 	.byte	0x04, 0x1c
        /*0082*/ 	.short	(.L_27 - .L_26)


	//   ....[0]....
.L_26:
        /*0084*/ 	.word	0x00000400


	//----- nvinfo : EIATTR_REQNTID
	.align		4
.L_27:
        /*0088*/ 	.byte	0x04, 0x10
        /*008a*/ 	.short	(.L_29 - .L_28)
.L_28:
        /*008c*/ 	.word	0x00000080
        /*0090*/ 	.word	0x00000001
        /*0094*/ 	.word	0x00000001


	//----- nvinfo : EIATTR_CBANK_PARAM_SIZE
	.align		4
.L_29:
        /*0098*/ 	.byte	0x03, 0x19
        /*009a*/ 	.short	0x0034


	//----- nvinfo : EIATTR_PARAM_CBANK
	.align		4
        /*009c*/ 	.byte	0x04, 0x0a
        /*009e*/ 	.short	(.L_31 - .L_30)
	.align		4
.L_30:
        /*00a0*/ 	.word	index@(.nv.constant0.triton_poi_fused__native_batch_norm_legit_no_training_relu_4)
        /*00a4*/ 	.short	0x0210
        /*00a6*/ 	.short	0x0034


	//----- nvinfo : EIATTR_SW_WAR
	.align		4
.L_31:
        /*00a8*/ 	.byte	0x04, 0x36
        /*00aa*/ 	.short	(.L_33 - .L_32)
.L_32:
        /*00ac*/ 	.word	0x00000008
.L_33:


//--------------------- .nv.callgraph             --------------------------
	.section	.nv.callgraph,"",@"SHT_CUDA_CALLGRAPH"
	.align	4
	.sectionentsize	8
	.align		4
        /*0000*/ 	.word	0x00000000
	.align		4
        /*0004*/ 	.word	0xffffffff
	.align		4
        /*0008*/ 	.word	0x00000000
	.align		4
        /*000c*/ 	.word	0xfffffffe
	.align		4
        /*0010*/ 	.word	0x00000000
	.align		4
        /*0014*/ 	.word	0xfffffffd
	.align		4
        /*0018*/ 	.word	0x00000000
	.align		4
        /*001c*/ 	.word	0xfffffffc


//--------------------- .nv.constant4             --------------------------
	.section	.nv.constant4,"a",@progbits
	.align	8
	.align		8
.nv.constant4:
        /*0000*/ 	.dword	_$_str
	.align		8
        /*0008*/ 	.dword	_$_str_$_2


//--------------------- .text.triton_poi_fused__native_batch_norm_legit_no_training_relu_4 --------------------------
	.section	.text.triton_poi_fused__native_batch_norm_legit_no_training_relu_4,"ax",@progbits
	.align	128
        .global         triton_poi_fused__native_batch_norm_legit_no_training_relu_4
        .type           triton_poi_fused__native_batch_norm_legit_no_training_relu_4,@function
        .size           triton_poi_fused__native_batch_norm_legit_no_training_relu_4,(.L_x_1 - triton_poi_fused__native_batch_norm_legit_no_training_relu_4)
        .other          triton_poi_fused__native_batch_norm_legit_no_training_relu_4,@"STO_CUDA_ENTRY STV_DEFAULT"
triton_poi_fused__native_batch_norm_legit_no_training_relu_4:
.text.triton_poi_fused__native_batch_norm_legit_no_training_relu_4:
[----:B------:R-:W-:Y:S01]  /*0000*/  LDC R1, c[0x0][0x28] ;  /* 0x00000a00ff017b82 */ /* 0x000fe20000000800 */
[----:B------:R-:W1:Y:S07]  /*0010*/  S2R R0, SR_TID.X ;  /* 0x0000000000007919 */ /* 0x000e6e0000002100 */
[----:B------:R-:W2:Y:S01]  /*0020*/  LDC.64 R10, c[0x0][0x220] ;  /* 0x00008800ff0a7b82 */ /* 0x000ea20000000a00 */
[----:B------:R-:W-:Y:S01]  /*0030*/  ULDC.64 UR4, c[0x0][0x208] ;  /* 0x0000820000047ab9 */ /* 0x000fe20000000a00 */
[----:B------:R-:W3:Y:S06]  /*0040*/  S2R R5, SR_CTAID.X ;  /* 0x0000000000057919 */ /* 0x000eec0000002500 */
[----:B------:R-:W4:Y:S08]  /*0050*/  LDC.64 R8, c[0x0][0x218] ;  /* 0x00008600ff087b82 */ /* 0x000f300000000a00 */
[----:B------:R-:W5:Y:S08]  /*0060*/  LDC.64 R14, c[0x0][0x230] ;  /* 0x00008c00ff0e7b82 */ /* 0x000f700000000a00 */
[----:B------:R-:W4:Y:S01]  /*0070*/  LDC.64 R12, c[0x0][0x228] ;  /* 0x00008a00ff0c7b82 */ /* 0x000f220000000a00 */
[----:B-1----:R-:W-:-:S02]  /*0080*/  SHF.L.U32 R0, R0, 0x2, RZ ;  /* 0x0000000200007819 */ /* 0x002fc400000006ff */
[----:B---3--:R-:W-:Y:S02]  /*0090*/  SHF.R.S32.HI R3, RZ, 0x16, R5 ;  /* 0x00000016ff037819 */ /* 0x008fe40000011405 */
[----:B------:R-:W-:Y:S02]  /*00a0*/  LOP3.LUT R0, R0, 0x1fc, RZ, 0xc0, !PT ;  /* 0x000001fc00007812 */ /* 0x000fe400078ec0ff */
[----:B------:R-:W-:Y:S02]  /*00b0*/  SGXT R3, R3, 0x1 ;  /* 0x000000010303781a */ /* 0x000fe40000000200 */
[----:B------:R-:W-:-:S04]  /*00c0*/  LEA R0, R5, R0, 0x9 ;  /* 0x0000000005007211 */ /* 0x000fc800078e48ff */
[----:B------:R-:W-:-:S04]  /*00d0*/  LEA.HI R3, R3, R0, RZ, 0x8 ;  /* 0x0000000003037211 */ /* 0x000fc800078f40ff */
[----:B------:R-:W-:-:S05]  /*00e0*/  SHF.R.S32.HI R3, RZ, 0x8, R3 ;  /* 0x00000008ff037819 */ /* 0x000fca0000011403 */
[----:B------:R-:W-:-:S05]  /*00f0*/  IMAD.HI R2, R3, 0x2aaaaaab, RZ ;  /* 0x2aaaaaab03027827 */ /* 0x000fca00078e02ff */
[----:B------:R-:W-:-:S04]  /*0100*/  SHF.R.U32.HI R5, RZ, 0x1f, R2 ;  /* 0x0000001fff057819 */ /* 0x000fc80000011602 */
[----:B------:R-:W-:Y:S02]  /*0110*/  LEA.HI R2, R2, R5, RZ, 0x1d ;  /* 0x0000000502027211 */ /* 0x000fe400078fe8ff */
[----:B------:R-:W1:Y:S03]  /*0120*/  LDC.64 R4, c[0x0][0x210] ;  /* 0x00008400ff047b82 */ /* 0x000e660000000a00 */
[----:B------:R-:W-:-:S04]  /*0130*/  IMAD R3, R2, -0x30, R3 ;  /* 0xffffffd002037824 */ /* 0x000fc800078e0203 */
[----:B--2---:R-:W-:-:S06]  /*0140*/  IMAD.WIDE R10, R3, 0x4, R10 ;  /* 0x00000004030a7825 */ /* 0x004fcc00078e020a */
[----:B------:R-:W2:Y:S01]  /*0150*/  LDG.E.EL R10, desc[UR4][R10.64] ;  /* 0x000000040a0a7981 */ /* 0x000ea2000c2e1900 */
[----:B----4-:R-:W-:-:S05]  /*0160*/  IMAD.WIDE R8, R3, 0x4, R8 ;  /* 0x0000000403087825 */ /* 0x010fca00078e0208 */
[----:B------:R3:W4:Y:S01]  /*0170*/  LDG.E.EL R2, desc[UR4][R8.64] ;  /* 0x0000000408027981 */ /* 0x000722000c2e1900 */
[----:B-1----:R-:W-:-:S04]  /*0180*/  IMAD.WIDE R4, R0, 0x4, R4 ;  /* 0x0000000400047825 */ /* 0x002fc800078e0204 */
[C---:B-----5:R-:W-:Y:S01]  /*0190*/  IMAD.WIDE R14, R3.reuse, 0x4, R14 ;  /* 0x00000004030e7825 */ /* 0x060fe200078e020e */
[----:B------:R-:W-:Y:S01]  /*01a0*/  HFMA2.MMA R16, -RZ, RZ, 1.625, 0 ;  /* 0x3e800000ff107435 */ /* 0x000fe200000001ff */
[----:B------:R-:W4:Y:S01]  /*01b0*/  LDG.E.128 R4, desc[UR4][R4.64] ;  /* 0x0000000404047981 */ /* 0x000f22000c1e1d00 */
[----:B---3--:R-:W1:Y:S01]  /*01c0*/  LDC.64 R8, c[0x0][0x238] ;  /* 0x00008e00ff087b82 */ /* 0x008e620000000a00 */
[----:B0-----:R-:W-:Y:S02]  /*01d0*/  IMAD.WIDE R12, R3, 0x4, R12 ;  /* 0x00000004030c7825 */ /* 0x001fe400078e020c */
[----:B------:R-:W3:Y:S04]  /*01e0*/  LDG.E.EL R14, desc[UR4][R14.64] ;  /* 0x000000040e0e7981 */ /* 0x000ee8000c2e1900 */
[----:B------:R0:W3:Y:S01]  /*01f0*/  LDG.E.EL R3, desc[UR4][R12.64] ;  /* 0x000000040c037981 */ /* 0x0000e2000c2e1900 */
[----:B-1----:R-:W-:-:S04]  /*0200*/  IMAD.WIDE R8, R0, 0x4, R8 ;  /* 0x0000000400087825 */ /* 0x002fc800078e0208 */
[----:B--2---:R-:W-:-:S04]  /*0210*/  FADD R10, R10, 9.9999997473787516356e-06 ;  /* 0x3727c5ac0a0a7421 */ /* 0x004fc80000000000 */
[----:B------:R-:W1:Y:S02]  /*0220*/  MUFU.SQRT R11, R10 ;  /* 0x0000000a000b7308 */ /* 0x000e640000002000 */
[C---:B-1----:R-:W-:Y:S02]  /*0230*/  FSETP.GT.AND P0, PT, R11.reuse, 8.50705917302346158658e+37, PT ;  /* 0x7e8000000b00780b */ /* 0x042fe40003f04000 */
[----:B------:R-:W-:-:S11]  /*0240*/  FSETP.GEU.AND P1, PT, R11, 1.175494350822287508e-38, PT ;  /* 0x008000000b00780b */ /* 0x000fd60003f2e000 */
[----:B------:R-:W-:-:S04]  /*0250*/  @P0 FMUL R11, R11, 0.25 ;  /* 0x3e8000000b0b0820 */ /* 0x000fc80000400000 */
[----:B------:R-:W-:-:S06]  /*0260*/  @!P1 FMUL R11, R11, 16777216 ;  /* 0x4b8000000b0b9820 */ /* 0x000fcc0000400000 */
[----:B------:R-:W1:Y:S01]  /*0270*/  MUFU.RCP R11, R11 ;  /* 0x0000000b000b7308 */ /* 0x000e620000001000 */
[----:B0-----:R-:W-:Y:S01]  /*0280*/  FSEL R12, R16, 1, P0 ;  /* 0x3f800000100c7808 */ /* 0x001fe20000000000 */
[----:B----4-:R-:W-:-:S04]  /*0290*/  FADD R13, R4, -R2 ;  /* 0x80000002040d7221 */ /* 0x010fc80000000000 */
[----:B------:R-:W-:Y:S01]  /*02a0*/  @!P1 FMUL R12, R12, 16777216 ;  /* 0x4b8000000c0c9820 */ /* 0x000fe20000400000 */
[--C-:B------:R-:W-:Y:S01]  /*02b0*/  FADD R5, R5, -R2.reuse ;  /* 0x8000000205057221 */ /* 0x100fe20000000000 */
[--C-:B------:R-:W-:Y:S01]  /*02c0*/  FADD R15, R6, -R2.reuse ;  /* 0x80000002060f7221 */ /* 0x100fe20000000000 */
[----:B------:R-:W-:Y:S01]  /*02d0*/  FADD R7, R7, -R2 ;  /* 0x8000000207077221 */ /* 0x000fe20000000000 */
[----:B-1----:R-:W-:-:S04]  /*02e0*/  FMUL R12, R11, R12 ;  /* 0x0000000c0b0c7220 */ /* 0x002fc80000400000 */
[C---:B------:R-:W-:Y:S01]  /*02f0*/  FMUL R13, R12.reuse, R13 ;  /* 0x0000000d0c0d7220 */ /* 0x040fe20000400000 */
[C---:B------:R-:W-:Y:S01]  /*0300*/  FMUL R5, R12.reuse, R5 ;  /* 0x000000050c057220 */ /* 0x040fe20000400000 */
[C---:B------:R-:W-:Y:S01]  /*0310*/  FMUL R15, R12.reuse, R15 ;  /* 0x0000000f0c0f7220 */ /* 0x040fe20000400000 */
[----:B------:R-:W-:Y:S01]  /*0320*/  FMUL R7, R12, R7 ;  /* 0x000000070c077220 */ /* 0x000fe20000400000 */
[C-C-:B---3--:R-:W-:Y:S01]  /*0330*/  FFMA R13, R3.reuse, R13, R14.reuse ;  /* 0x0000000d030d7223 */ /* 0x148fe2000000000e */
[C-C-:B------:R-:W-:Y:S01]  /*0340*/  FFMA R5, R3.reuse, R5, R14.reuse ;  /* 0x0000000503057223 */ /* 0x140fe2000000000e */
[C-C-:B------:R-:W-:Y:S01]  /*0350*/  FFMA R15, R3.reuse, R15, R14.reuse ;  /* 0x0000000f030f7223 */ /* 0x140fe2000000000e */
[----:B------:R-:W-:Y:S02]  /*0360*/  FFMA R7, R3, R7, R14 ;  /* 0x0000000703077223 */ /* 0x000fe4000000000e */
[----:B------:R-:W-:Y:S02]  /*0370*/  FSETP.GEU.AND P3, PT, R13, RZ, PT ;  /* 0x000000ff0d00720b */ /* 0x000fe40003f6e000 */
[----:B------:R-:W-:-:S02]  /*0380*/  FSETP.GEU.AND P2, PT, R5, RZ, PT ;  /* 0x000000ff0500720b */ /* 0x000fc40003f4e000 */
[----:B------:R-:W-:Y:S02]  /*0390*/  FSETP.GEU.AND P1, PT, R15, RZ, PT ;  /* 0x000000ff0f00720b */ /* 0x000fe40003f2e000 */
[----:B------:R-:W-:Y:S02]  /*03a0*/  FSETP.GEU.AND P0, PT, R7, RZ, PT ;  /* 0x000000ff0700720b */ /* 0x000fe40003f0e000 */
[----:B------:R-:W-:Y:S02]  /*03b0*/  SEL R4, R13, RZ, P3 ;  /* 0x000000ff0d047207 */ /* 0x000fe40001800000 */
[----:B------:R-:W-:Y:S02]  /*03c0*/  SEL R5, R5, RZ, P2 ;  /* 0x000000ff05057207 */ /* 0x000fe40001000000 */
[----:B------:R-:W-:Y:S02]  /*03d0*/  SEL R6, R15, RZ, P1 ;  /* 0x000000ff0f067207 */ /* 0x000fe40000800000 */
[----:B------:R-:W-:-:S05]  /*03e0*/  SEL R7, R7, RZ, P0 ;  /* 0x000000ff07077207 */ /* 0x000fca0000000000 */
[----:B------:R-:W-:Y:S01]  /*03f0*/  STG.E.128 desc[UR4][R8.64], R4 ;  /* 0x0000000408007986 */ /* 0x000fe2000c101d04 */
[----:B------:R-:W-:Y:S05]  /*0400*/  EXIT ;  /* 0x000000000000794d */ /* 0x000fea0003800000 */
.L_x_0:
[----:B------:R-:W-:-:S00]  /*0410*/  BRA `(.L_x_0) ;  /* 0xfffffffc00fc7947 */ /* 0x000fc0000383ffff */
[----:B------:R-:W-:-:S00]  /*0420*/  NOP ;  /* 0x0000000000007918 */ /* 0x000fc00000000000 */
        /* <DEDUP_REMOVED lines=13> */
.L_x_1:


//--------------------- .nv.global.init           --------------------------
	.section	.nv.global.init,"aw",@progbits
.nv.global.init:
	.type		_$_str,@object
	.size		_$_str,(_$_str_$_2 - _$_str)
_$_str:
        /*0000*/ 	.byte	0x5f, 0x5f, 0x43, 0x55, 0x44, 0x41, 0x5f, 0x46, 0x54, 0x5a, 0x00
	.type		_$_str_$_2,@object
	.size		_$_str_$_2,(.L_1 - _$_str_$_2)
_$_str_$_2:
        /*000b*/ 	.byte	0x5f, 0x5f, 0x43, 0x55, 0x44, 0x41, 0x5f, 0x50, 0x52, 0x45, 0x43, 0x5f, 0x53, 0x51, 0x52, 0x54
        /*001b*/ 	.byte	0x00
.L_1:


//--------------------- .nv.constant0.triton_poi_fused__native_batch_norm_legit_no_training_relu_4 --------------------------
	.section	.nv.constant0.triton_poi_fused__native_batch_norm_legit_no_training_relu_4,"a",@progbits
	.sectionflags	@""
	.align	4
.nv.constant0.triton_poi_fused__native_batch_norm_legit_no_training_relu_4:
	.zero		580
